//
// Generated by NVIDIA NVVM Compiler
//
// Compiler Build ID: CL-36424714
// Cuda compilation tools, release 13.0, V13.0.88
// Based on NVVM 20.0.0
//

.version 9.0
.target sm_100
.address_size 64

	// .globl	_Z6myfuncv
// iBAM has been demoted
.global .align 4 .b8 optout[1600];

.visible .entry _Z6myfuncv()
{
	.reg .pred 	%p<8>;
	.reg .b32 	%r<15>;
	.reg .b32 	%f<7>;
	.reg .b64 	%rd<10>;
	// demoted variable
	.shared .align 4 .u32 iBAM;
	mov.u32 	%r1, %tid.x;
	setp.ne.s32 	%p1, %r1, 0;
	bar.sync 	0;
	@%p1 bra 	$L__BB0_2;
	mov.b32 	%r2, 1;
	st.shared.u32 	[iBAM], %r2;
$L__BB0_2:
	setp.ne.s32 	%p2, %r1, 0;
	bar.sync 	0;
	@%p2 bra 	$L__BB0_4;
	ld.shared.u32 	%r3, [iBAM];
	cvt.rn.f32.u32 	%f1, %r3;
	add.f32 	%f2, %f1, 0f3F800000;
	cvt.rzi.s32.f32 	%r4, %f2;
	mul.wide.u32 	%rd1, %r3, 4;
	mov.u64 	%rd2, optout;
	add.s64 	%rd3, %rd2, %rd1;
	st.global.u32 	[%rd3], %r4;
	add.s32 	%r5, %r3, 11;
	st.global.u32 	[%rd3+800], %r5;
$L__BB0_4:
	setp.ne.s32 	%p3, %r1, 0;
	bar.sync 	0;
	bar.sync 	0;
	@%p3 bra 	$L__BB0_6;
	mov.b32 	%r6, 2;
	st.shared.u32 	[iBAM], %r6;
$L__BB0_6:
	setp.ne.s32 	%p4, %r1, 0;
	bar.sync 	0;
	@%p4 bra 	$L__BB0_8;
	ld.shared.u32 	%r7, [iBAM];
	cvt.rn.f32.u32 	%f3, %r7;
	add.f32 	%f4, %f3, 0f3F800000;
	cvt.rzi.s32.f32 	%r8, %f4;
	mul.wide.u32 	%rd4, %r7, 4;
	mov.u64 	%rd5, optout;
	add.s64 	%rd6, %rd5, %rd4;
	st.global.u32 	[%rd6], %r8;
	add.s32 	%r9, %r7, 11;
	st.global.u32 	[%rd6+800], %r9;
$L__BB0_8:
	bar.sync 	0;
	bar.sync 	0;
	ld.global.u32 	%r10, [optout+8];
	setp.lt.s32 	%p5, %r10, 5;
	@%p5 bra 	$L__BB0_14;
	setp.ne.s32 	%p6, %r1, 0;
	@%p6 bra 	$L__BB0_11;
	mov.b32 	%r11, 3;
	st.shared.u32 	[iBAM], %r11;
$L__BB0_11:
	setp.ne.s32 	%p7, %r1, 0;
	bar.sync 	0;
	@%p7 bra 	$L__BB0_13;
	ld.shared.u32 	%r12, [iBAM];
	cvt.rn.f32.u32 	%f5, %r12;
	add.f32 	%f6, %f5, 0f3F800000;
	cvt.rzi.s32.f32 	%r13, %f6;
	mul.wide.u32 	%rd7, %r12, 4;
	mov.u64 	%rd8, optout;
	add.s64 	%rd9, %rd8, %rd7;
	st.global.u32 	[%rd9], %r13;
	add.s32 	%r14, %r12, 11;
	st.global.u32 	[%rd9+800], %r14;
$L__BB0_13:
	bar.sync 	0;
$L__BB0_14:
	ret;

}


// ===== COMPILED SASS (sm_100) =====

	.target	sm_100

	.elftype	@"ET_EXEC"


//--------------------- .note.nv.tkinfo           --------------------------
	.section	.note.nv.tkinfo,"",@"SHT_NOTE"
	.sectionflags	@"SHF_NOTE_NV_TKINFO"
	.tkinfo
        /*0018*/ 	.word	0x00000002
        /*0030*/ 	.string	""
        /*0030*/ 	.string	"ptxas"
        /*0030*/ 	.string	"Cuda compilation tools, release 13.0, V13.0.88"
        /*0030*/ 	.string	"Build cuda_13.0.r13.0/compiler.36424714_0"
        /*0030*/ 	.string	"-arch sm_100 -m 64 "



//--------------------- .note.nv.cuinfo           --------------------------
	.section	.note.nv.cuinfo,"",@"SHT_NOTE"
	.sectionflags	@"SHF_NOTE_NV_CUINFO"
        /*0018*/ 	.short	0x0002
        /*001a*/ 	.short	0x0064
        /*001c*/ 	.short	0x0082
	.zero		2


//--------------------- .nv.info                  --------------------------
	.section	.nv.info,"",@"SHT_CUDA_INFO"
	.align	4


	//----- nvinfo : EIATTR_REGCOUNT
	.align		4
        /*0000*/ 	.byte	0x04, 0x2f
        /*0002*/ 	.short	(.L_2 - .L_1)
	.align		4
.L_1:
        /*0004*/ 	.word	index@(_Z6myfuncv)
        /*0008*/ 	.word	0x0000000e


	//----- nvinfo : EIATTR_FRAME_SIZE
	.align		4
.L_2:
        /*000c*/ 	.byte	0x04, 0x11
        /*000e*/ 	.short	(.L_4 - .L_3)
	.align		4
.L_3:
        /*0010*/ 	.word	index@(_Z6myfuncv)
        /*0014*/ 	.word	0x00000000


	//----- nvinfo : EIATTR_MIN_STACK_SIZE
	.align		4
.L_4:
        /*0018*/ 	.byte	0x04, 0x12
        /*001a*/ 	.short	(.L_6 - .L_5)
	.align		4
.L_5:
        /*001c*/ 	.word	index@(_Z6myfuncv)
        /*0020*/ 	.word	0x00000000
.L_6:


//--------------------- .nv.compat                --------------------------
	.section	.nv.compat,"",@"SHT_CUDA_COMPAT_INFO"
	.align	4
        /*0000*/ 	.byte	0x02, 0x09, 0x00, 0x00, 0x02, 0x02, 0x01, 0x00, 0x02, 0x05, 0x05, 0x00, 0x03, 0x07, 0x01, 0x01
        /*0010*/ 	.byte	0x02, 0x03, 0x00, 0x00, 0x02, 0x06, 0x01, 0x00, 0x04, 0x0b, 0x08, 0x00, 0x09, 0x00, 0x00, 0x00
        /*0020*/ 	.byte	0x00, 0x00, 0x00, 0x00


//--------------------- .nv.info._Z6myfuncv       --------------------------
	.section	.nv.info._Z6myfuncv,"",@"SHT_CUDA_INFO"
	.sectionflags	@""
	.align	4


	//----- nvinfo : EIATTR_CUDA_API_VERSION
	.align		4
        /*0000*/ 	.byte	0x04, 0x37
        /*0002*/ 	.short	(.L_8 - .L_7)
.L_7:
        /*0004*/ 	.word	0x00000082


	//----- nvinfo : EIATTR_SPARSE_MMA_MASK
	.align		4
.L_8:
        /*0008*/ 	.byte	0x03, 0x50
        /*000a*/ 	.short	0x0000


	//----- nvinfo : EIATTR_MAXREG_COUNT
	.align		4
        /*000c*/ 	.byte	0x03, 0x1b
        /*000e*/ 	.short	0x00ff


	//----- nvinfo : EIATTR_NUM_BARRIERS
	.align		4
        /*0010*/ 	.byte	0x02, 0x4c
        /*0012*/ 	.byte	0x01
	.zero		1


	//----- nvinfo : EIATTR_MERCURY_ISA_VERSION
	.align		4
        /*0014*/ 	.byte	0x03, 0x5f
        /*0016*/ 	.short	0x0101


	//----- nvinfo : EIATTR_VRC_CTA_INIT_COUNT
	.align		4
        /*0018*/ 	.byte	0x02, 0x4a
	.zero		1
	.zero		1


	//----- nvinfo : EIATTR_EXIT_INSTR_OFFSETS
	.align		4
        /*001c*/ 	.byte	0x04, 0x1c
        /*001e*/ 	.short	(.L_10 - .L_9)


	//   ....[0]....
.L_9:
        /*0020*/ 	.word	0x00000360


	//   ....[1]....
        /*0024*/ 	.word	0x000004d0


	//----- nvinfo : EIATTR_CRS_STACK_SIZE
	.align		4
.L_10:
        /*0028*/ 	.byte	0x04, 0x1e
        /*002a*/ 	.short	(.L_12 - .L_11)
.L_11:
        /*002c*/ 	.word	0x00000000


	//----- nvinfo : EIATTR_SW_WAR
	.align		4
.L_12:
        /*0030*/ 	.byte	0x04, 0x36
        /*0032*/ 	.short	(.L_14 - .L_13)
.L_13:
        /*0034*/ 	.word	0x00000008
.L_14:


//--------------------- .nv.callgraph             --------------------------
	.section	.nv.callgraph,"",@"SHT_CUDA_CALLGRAPH"
	.align	4
	.sectionentsize	8
	.align		4
        /*0000*/ 	.word	0x00000000
	.align		4
        /*0004*/ 	.word	0xffffffff
	.align		4
        /*0008*/ 	.word	0x00000000
	.align		4
        /*000c*/ 	.word	0xfffffffe
	.align		4
        /*0010*/ 	.word	0x00000000
	.align		4
        /*0014*/ 	.word	0xfffffffd
	.align		4
        /*0018*/ 	.word	0x00000000
	.align		4
        /*001c*/ 	.word	0xfffffffc


//--------------------- .nv.constant4             --------------------------
	.section	.nv.constant4,"a",@progbits
	.align	8
	.align		8
.nv.constant4:
        /*0000*/ 	.dword	optout


//--------------------- .text._Z6myfuncv          --------------------------
	.section	.text._Z6myfuncv,"ax",@progbits
	.align	128
        .global         _Z6myfuncv
        .type           _Z6myfuncv,@function
        .size           _Z6myfuncv,(.L_x_7 - _Z6myfuncv)
        .other          _Z6myfuncv,@"STO_CUDA_ENTRY STV_DEFAULT"
_Z6myfuncv:
.text._Z6myfuncv:
[----:B------:R-:W-:Y:S01]  /*0000*/  LDC R1, c[0x0][0x37c] ;  /* 0x0000df00ff017b82 */ /* 0x000fe20000000800 */
[----:B------:R-:W0:Y:S07]  /*0010*/  S2R R0, SR_TID.X ;  /* 0x0000000000007919 */ /* 0x000e2e0000002100 */
[----:B------:R-:W1:Y:S01]  /*0020*/  LDC.64 R2, c[0x4][RZ] ;  /* 0x01000000ff027b82 */ /* 0x000e620000000a00 */
[----:B------:R-:W2:Y:S01]  /*0030*/  LDCU.64 UR6, c[0x0][0x358] ;  /* 0x00006b00ff0677ac */ /* 0x000ea20008000a00 */
[----:B------:R-:W-:Y:S06]  /*0040*/  BSSY.RECONVERGENT B0, `(.L_x_0) ;  /* 0x000001a000007945 */ /* 0x000fec0003800200 */
[----:B------:R-:W-:Y:S01]  /*0050*/  BAR.SYNC.DEFER_BLOCKING 0x0 ;  /* 0x0000000000007b1d */ /* 0x000fe20000010000 */
[----:B0-----:R-:W-:-:S13]  /*0060*/  ISETP.NE.AND P0, PT, R0, RZ, PT ;  /* 0x000000ff0000720c */ /* 0x001fda0003f05270 */
[----:B------:R-:W0:Y:S01]  /*0070*/  @!P0 S2R R5, SR_CgaCtaId ;  /* 0x0000000000058919 */ /* 0x000e220000008800 */
[----:B------:R-:W-:Y:S01]  /*0080*/  @!P0 MOV R0, 0x400 ;  /* 0x0000040000008802 */ /* 0x000fe20000000f00 */
[----:B------:R-:W-:Y:S01]  /*0090*/  @!P0 IMAD.MOV.U32 R6, RZ, RZ, 0x2 ;  /* 0x00000002ff068424 */ /* 0x000fe200078e00ff */
[----:B------:R-:W-:Y:S01]  /*00a0*/  @!P0 MOV R4, 0x400 ;  /* 0x0000040000048802 */ /* 0x000fe20000000f00 */
[----:B------:R-:W3:Y:S01]  /*00b0*/  @!P0 S2R R7, SR_CgaCtaId ;  /* 0x0000000000078919 */ /* 0x000ee20000008800 */
[----:B0-----:R-:W-:Y:S01]  /*00c0*/  @!P0 LEA R0, R5, R0, 0x18 ;  /* 0x0000000005008211 */ /* 0x001fe200078ec0ff */
[----:B------:R-:W-:Y:S01]  /*00d0*/  @!P0 IMAD.MOV.U32 R5, RZ, RZ, 0x1 ;  /* 0x00000001ff058424 */ /* 0x000fe200078e00ff */
[----:B---3--:R-:W-:-:S04]  /*00e0*/  @!P0 LEA R11, R7, R4, 0x18 ;  /* 0x00000004070b8211 */ /* 0x008fc800078ec0ff */
[----:B------:R0:W-:Y:S01]  /*00f0*/  @!P0 STS [R0], R5 ;  /* 0x0000000500008388 */ /* 0x0001e20000000800 */
[----:B------:R-:W-:Y:S06]  /*0100*/  BAR.SYNC.DEFER_BLOCKING 0x0 ;  /* 0x0000000000007b1d */ /* 0x000fec0000010000 */
[----:B-12---:R-:W-:Y:S05]  /*0110*/  @P0 BRA `(.L_x_1) ;  /* 0x0000000000300947 */ /* 0x006fea0003800000 */
[----:B------:R-:W1:Y:S01]  /*0120*/  S2UR UR5, SR_CgaCtaId ;  /* 0x00000000000579c3 */ /* 0x000e620000008800 */
[----:B------:R-:W-:-:S07]  /*0130*/  UMOV UR4, 0x400 ;  /* 0x0000040000047882 */ /* 0x000fce0000000000 */
[----:B0-----:R-:W0:Y:S01]  /*0140*/  LDC.64 R4, c[0x4][RZ] ;  /* 0x01000000ff047b82 */ /* 0x001e220000000a00 */
[----:B-1----:R-:W-:-:S09]  /*0150*/  ULEA UR4, UR5, UR4, 0x18 ;  /* 0x0000000405047291 */ /* 0x002fd2000f8ec0ff */
[----:B------:R-:W1:Y:S02]  /*0160*/  LDS R7, [UR4] ;  /* 0x00000004ff077984 */ /* 0x000e640008000800 */
[----:B-1----:R-:W-:Y:S01]  /*0170*/  I2FP.F32.U32 R0, R7 ;  /* 0x0000000700007245 */ /* 0x002fe20000201000 */
[----:B0-----:R-:W-:-:S04]  /*0180*/  IMAD.WIDE.U32 R4, R7, 0x4, R4 ;  /* 0x0000000407047825 */ /* 0x001fc800078e0004 */
[----:B------:R-:W-:Y:S01]  /*0190*/  FADD R0, R0, 1 ;  /* 0x3f80000000007421 */ /* 0x000fe20000000000 */
[----:B------:R-:W-:-:S03]  /*01a0*/  VIADD R7, R7, 0xb ;  /* 0x0000000b07077836 */ /* 0x000fc60000000000 */
[----:B------:R-:W0:Y:S02]  /*01b0*/  F2I.TRUNC.NTZ R9, R0 ;  /* 0x0000000000097305 */ /* 0x000e24000020f100 */
[----:B------:R1:W-:Y:S04]  /*01c0*/  STG.E desc[UR6][R4.64+0x320], R7 ;  /* 0x0003200704007986 */ /* 0x0003e8000c101906 */
[----:B0-----:R1:W-:Y:S02]  /*01d0*/  STG.E desc[UR6][R4.64], R9 ;  /* 0x0000000904007986 */ /* 0x0013e4000c101906 */
.L_x_1:
[----:B------:R-:W-:Y:S05]  /*01e0*/  BSYNC.RECONVERGENT B0 ;  /* 0x0000000000007941 */ /* 0x000fea0003800200 */
.L_x_0:
[----:B------:R-:W-:Y:S06]  /*01f0*/  BAR.SYNC.DEFER_BLOCKING 0x0 ;  /* 0x0000000000007b1d */ /* 0x000fec0000010000 */
[----:B------:R-:W-:Y:S02]  /*0200*/  BSSY.RECONVERGENT B0, `(.L_x_2) ;  /* 0x0000011000007945 */ /* 0x000fe40003800200 */
[----:B------:R-:W-:Y:S06]  /*0210*/  BAR.SYNC.DEFER_BLOCKING 0x0 ;  /* 0x0000000000007b1d */ /* 0x000fec0000010000 */
[----:B------:R2:W-:Y:S02]  /*0220*/  @!P0 STS [R11], R6 ;  /* 0x000000060b008388 */ /* 0x0005e40000000800 */
[----:B------:R-:W-:Y:S06]  /*0230*/  BAR.SYNC.DEFER_BLOCKING 0x0 ;  /* 0x0000000000007b1d */ /* 0x000fec0000010000 */
[----:B------:R-:W-:Y:S05]  /*0240*/  @P0 BRA `(.L_x_3) ;  /* 0x0000000000300947 */ /* 0x000fea0003800000 */
[----:B------:R-:W3:Y:S01]  /*0250*/  S2UR UR5, SR_CgaCtaId ;  /* 0x00000000000579c3 */ /* 0x000ee20000008800 */
[----:B------:R-:W-:-:S07]  /*0260*/  UMOV UR4, 0x400 ;  /* 0x0000040000047882 */ /* 0x000fce0000000000 */
[----:B01----:R-:W0:Y:S01]  /*0270*/  LDC.64 R4, c[0x4][RZ] ;  /* 0x01000000ff047b82 */ /* 0x003e220000000a00 */
[----:B---3--:R-:W-:-:S09]  /*0280*/  ULEA UR4, UR5, UR4, 0x18 ;  /* 0x0000000405047291 */ /* 0x008fd2000f8ec0ff */
[----:B------:R-:W1:Y:S02]  /*0290*/  LDS R7, [UR4] ;  /* 0x00000004ff077984 */ /* 0x000e640008000800 */
[----:B-1----:R-:W-:Y:S01]  /*02a0*/  I2FP.F32.U32 R0, R7 ;  /* 0x0000000700007245 */ /* 0x002fe20000201000 */
[C---:B0-----:R-:W-:Y:S01]  /*02b0*/  IMAD.WIDE.U32 R4, R7.reuse, 0x4, R4 ;  /* 0x0000000407047825 */ /* 0x041fe200078e0004 */
[----:B------:R-:W-:-:S03]  /*02c0*/  IADD3 R7, PT, PT, R7, 0xb, RZ ;  /* 0x0000000b07077810 */ /* 0x000fc60007ffe0ff */
[----:B------:R-:W-:Y:S02]  /*02d0*/  FADD R0, R0, 1 ;  /* 0x3f80000000007421 */ /* 0x000fe40000000000 */
[----:B------:R3:W-:Y:S02]  /*02e0*/  STG.E desc[UR6][R4.64+0x320], R7 ;  /* 0x0003200704007986 */ /* 0x0007e4000c101906 */
[----:B------:R-:W0:Y:S02]  /*02f0*/  F2I.TRUNC.NTZ R9, R0 ;  /* 0x0000000000097305 */ /* 0x000e24000020f100 */
[----:B0-----:R3:W-:Y:S02]  /*0300*/  STG.E desc[UR6][R4.64], R9 ;  /* 0x0000000904007986 */ /* 0x0017e4000c101906 */
.L_x_3:
[----:B------:R-:W-:Y:S05]  /*0310*/  BSYNC.RECONVERGENT B0 ;  /* 0x0000000000007941 */ /* 0x000fea0003800200 */
.L_x_2:
[----:B------:R-:W-:Y:S08]  /*0320*/  BAR.SYNC.DEFER_BLOCKING 0x0 ;  /* 0x0000000000007b1d */ /* 0x000ff00000010000 */
[----:B------:R-:W-:Y:S06]  /*0330*/  BAR.SYNC.DEFER_BLOCKING 0x0 ;  /* 0x0000000000007b1d */ /* 0x000fec0000010000 */
[----:B------:R-:W4:Y:S02]  /*0340*/  LDG.E R2, desc[UR6][R2.64+0x8] ;  /* 0x0000080602027981 */ /* 0x000f24000c1e1900 */
[----:B----4-:R-:W-:-:S13]  /*0350*/  ISETP.GE.AND P1, PT, R2, 0x5, PT ;  /* 0x000000050200780c */ /* 0x010fda0003f26270 */
[----:B------:R-:W-:Y:S05]  /*0360*/  @!P1 EXIT ;  /* 0x000000000000994d */ /* 0x000fea0003800000 */
[----:B------:R-:W4:Y:S01]  /*0370*/  @!P0 S2R R3, SR_CgaCtaId ;  /* 0x0000000000038919 */ /* 0x000f220000008800 */
[----:B------:R-:W-:Y:S01]  /*0380*/  @!P0 MOV R2, 0x400 ;  /* 0x0000040000028802 */ /* 0x000fe20000000f00 */
[----:B0-----:R-:W-:Y:S01]  /*0390*/  @!P0 IMAD.MOV.U32 R0, RZ, RZ, 0x3 ;  /* 0x00000003ff008424 */ /* 0x001fe200078e00ff */
[----:B------:R-:W-:Y:S02]  /*03a0*/  BSSY.RECONVERGENT B0, `(.L_x_4) ;  /* 0x0000011000007945 */ /* 0x000fe40003800200 */
[----:B----4-:R-:W-:-:S05]  /*03b0*/  @!P0 LEA R3, R3, R2, 0x18 ;  /* 0x0000000203038211 */ /* 0x010fca00078ec0ff */
[----:B------:R0:W-:Y:S01]  /*03c0*/  @!P0 STS [R3], R0 ;  /* 0x0000000003008388 */ /* 0x0001e20000000800 */
[----:B------:R-:W-:Y:S06]  /*03d0*/  BAR.SYNC.DEFER_BLOCKING 0x0 ;  /* 0x0000000000007b1d */ /* 0x000fec0000010000 */
[----:B------:R-:W-:Y:S05]  /*03e0*/  @P0 BRA `(.L_x_5) ;  /* 0x0000000000300947 */ /* 0x000fea0003800000 */
[----:B------:R-:W4:Y:S01]  /*03f0*/  S2UR UR5, SR_CgaCtaId ;  /* 0x00000000000579c3 */ /* 0x000f220000008800 */
[----:B------:R-:W-:-:S07]  /*0400*/  UMOV UR4, 0x400 ;  /* 0x0000040000047882 */ /* 0x000fce0000000000 */
[----:B0-----:R-:W0:Y:S01]  /*0410*/  LDC.64 R2, c[0x4][RZ] ;  /* 0x01000000ff027b82 */ /* 0x001e220000000a00 */
[----:B----4-:R-:W-:-:S09]  /*0420*/  ULEA UR4, UR5, UR4, 0x18 ;  /* 0x0000000405047291 */ /* 0x010fd2000f8ec0ff */
[----:B-1-3--:R-:W1:Y:S02]  /*0430*/  LDS R5, [UR4] ;  /* 0x00000004ff057984 */ /* 0x00ae640008000800 */
[----:B-1----:R-:W-:Y:S01]  /*0440*/  I2FP.F32.U32 R0, R5 ;  /* 0x0000000500007245 */ /* 0x002fe20000201000 */
[C---:B0-----:R-:W-:Y:S01]  /*0450*/  IMAD.WIDE.U32 R2, R5.reuse, 0x4, R2 ;  /* 0x0000000405027825 */ /* 0x041fe200078e0002 */
[----:B------:R-:W-:-:S03]  /*0460*/  IADD3 R5, PT, PT, R5, 0xb, RZ ;  /* 0x0000000b05057810 */ /* 0x000fc60007ffe0ff */
[----:B------:R-:W-:Y:S02]  /*0470*/  FADD R0, R0, 1 ;  /* 0x3f80000000007421 */ /* 0x000fe40000000000 */
[----:B------:R4:W-:Y:S02]  /*0480*/  STG.E desc[UR6][R2.64+0x320], R5 ;  /* 0x0003200502007986 */ /* 0x0009e4000c101906 */
[----:B------:R-:W0:Y:S02]  /*0490*/  F2I.TRUNC.NTZ R7, R0 ;  /* 0x0000000000077305 */ /* 0x000e24000020f100 */
[----:B0-----:R4:W-:Y:S02]  /*04a0*/  STG.E desc[UR6][R2.64], R7 ;  /* 0x0000000702007986 */ /* 0x0019e4000c101906 */
.L_x_5:
[----:B------:R-:W-:Y:S05]  /*04b0*/  BSYNC.RECONVERGENT B0 ;  /* 0x0000000000007941 */ /* 0x000fea0003800200 */
.L_x_4:
[----:B------:R-:W-:Y:S06]  /*04c0*/  BAR.SYNC.DEFER_BLOCKING 0x0 ;  /* 0x0000000000007b1d */ /* 0x000fec0000010000 */
[----:B------:R-:W-:Y:S05]  /*04d0*/  EXIT ;  /* 0x000000000000794d */ /* 0x000fea0003800000 */
.L_x_6:
[----:B------:R-:W-:-:S00]  /*04e0*/  BRA `(.L_x_6) ;  /* 0xfffffffc00fc7947 */ /* 0x000fc0000383ffff */
[----:B------:R-:W-:-:S00]  /*04f0*/  NOP ;  /* 0x0000000000007918 */ /* 0x000fc00000000000 */
        /* <DEDUP_REMOVED lines=8> */
.L_x_7:


//--------------------- .nv.shared._Z6myfuncv     --------------------------
	.section	.nv.shared._Z6myfuncv,"aw",@nobits
	.sectionflags	@""
	.align	4
.nv.shared._Z6myfuncv:
	.zero		1028


//--------------------- .nv.shared.reserved.0     --------------------------
	.section	.nv.shared.reserved.0,"aw",@nobits
	.weak		__nv_reservedSMEM_offset_0_alias
	.size		__nv_reservedSMEM_offset_0_alias, 0, 64
	.other		__nv_reservedSMEM_offset_0_alias,@"STO_CUDA_RESERVED_SHARED STV_DEFAULT"
__nv_reservedSMEM_offset_0_alias:
	.zero		0
	.zero		64


//--------------------- .nv.global                --------------------------
	.section	.nv.global,"aw",@nobits
	.align	4
.nv.global:
	.type		optout,@object
	.size		optout,(.L_0 - optout)
optout:
	.zero		1600
.L_0:


//--------------------- .nv.constant0._Z6myfuncv  --------------------------
	.section	.nv.constant0._Z6myfuncv,"a",@progbits
	.sectionflags	@""
	.align	4
.nv.constant0._Z6myfuncv:
	.zero		896


//--------------------- SYMBOLS --------------------------

	.type		.nv.reservedSmem.offset0,@object
	.size		.nv.reservedSmem.offset0,0x4
	.type		.nv.reservedSmem.cap,@object
	.size		.nv.reservedSmem.cap,0x4
